	.headerflags	@"EF_CUDA_TEXMODE_UNIFIED EF_CUDA_64BIT_ADDRESS EF_CUDA_ACCELERATORS EF_CUDA_SM90 EF_CUDA_VIRTUAL_SM(EF_CUDA_SM90)"
	.elftype	@"ET_EXEC"


//--------------------- .nv.info                  --------------------------
	.section	.nv.info,"",@"SHT_CUDA_INFO"
	.align	4


	//----- nvinfo : EIATTR_REGCOUNT
	.align		4
        /*0000*/ 	.byte	0x04, 0x2f
        /*0002*/ 	.short	(.L_3 - .L_2)
	.align		4
.L_2:
        /*0004*/ 	.word	index@(triton_poi_fused__native_batch_norm_legit_no_training_relu_8)
        /*0008*/ 	.word	0x0000001e


	//----- nvinfo : EIATTR_MIN_STACK_SIZE
	.align		4
.L_3:
        /*000c*/ 	.byte	0x04, 0x12
        /*000e*/ 	.short	(.L_5 - .L_4)
	.align		4
.L_4:
        /*0010*/ 	.word	index@(triton_poi_fused__native_batch_norm_legit_no_training_relu_8)
        /*0014*/ 	.word	0x00000000


	//----- nvinfo : EIATTR_FRAME_SIZE
	.align		4
.L_5:
        /*0018*/ 	.byte	0x04, 0x11
        /*001a*/ 	.short	(.L_7 - .L_6)
	.align		4
.L_6:
        /*001c*/ 	.word	index@(triton_poi_fused__native_batch_norm_legit_no_training_relu_8)
        /*0020*/ 	.word	0x00000000


	//----- nvinfo : EIATTR_MIN_STACK_SIZE
	.align		4
.L_7:
        /*0024*/ 	.byte	0x04, 0x12
        /*0026*/ 	.short	(.L_9 - .L_8)
	.align		4
.L_8:
        /*0028*/ 	.word	index@(triton_poi_fused__native_batch_norm_legit_no_training_relu_8)
        /*002c*/ 	.word	0x00000000
.L_9:


//--------------------- .nv.info.triton_poi_fused__native_batch_norm_legit_no_training_relu_8 --------------------------
	.section	.nv.info.triton_poi_fused__native_batch_norm_legit_no_training_relu_8,"",@"SHT_CUDA_INFO"
	.sectionflags	@""
	.align	4


	//----- nvinfo : EIATTR_CUDA_API_VERSION
	.align		4
        /*0000*/ 	.byte	0x04, 0x37
        /*0002*/ 	.short	(.L_11 - .L_10)
.L_10:
        /*0004*/ 	.word	0x0000007c


	//----- nvinfo : EIATTR_KPARAM_INFO
	.align		4
.L_11:
        /*0008*/ 	.byte	0x04, 0x17
        /*000a*/ 	.short	(.L_13 - .L_12)
.L_12:
        /*000c*/ 	.word	0x00000000
        /*0010*/ 	.short	0x0006
        /*0012*/ 	.short	0x0030
        /*0014*/ 	.byte	0x00, 0xf0, 0x11, 0x00


	//----- nvinfo : EIATTR_KPARAM_INFO
	.align		4
.L_13:
        /*0018*/ 	.byte	0x04, 0x17
        /*001a*/ 	.short	(.L_15 - .L_14)
.L_14:
        /*001c*/ 	.word	0x00000000
        /*0020*/ 	.short	0x0005
        /*0022*/ 	.short	0x0028
        /*0024*/ 	.byte	0x00, 0xf4, 0x21, 0x00


	//----- nvinfo : EIATTR_KPARAM_INFO
	.align		4
.L_15:
        /*0028*/ 	.byte	0x04, 0x17
        /*002a*/ 	.short	(.L_17 - .L_16)
.L_16:
        /*002c*/ 	.word	0x00000000
        /*0030*/ 	.short	0x0004
        /*0032*/ 	.short	0x0020
        /*0034*/ 	.byte	0x00, 0xf4, 0x21, 0x00


	//----- nvinfo : EIATTR_KPARAM_INFO
	.align		4
.L_17:
        /*0038*/ 	.byte	0x04, 0x17
        /*003a*/ 	.short	(.L_19 - .L_18)
.L_18:
        /*003c*/ 	.word	0x00000000
        /*0040*/ 	.short	0x0003
        /*0042*/ 	.short	0x0018
        /*0044*/ 	.byte	0x00, 0xf4, 0x21, 0x00


	//----- nvinfo : EIATTR_KPARAM_INFO
	.align		4
.L_19:
        /*0048*/ 	.byte	0x04, 0x17
        /*004a*/ 	.short	(.L_21 - .L_20)
.L_20:
        /*004c*/ 	.word	0x00000000
        /*0050*/ 	.short	0x0002
        /*0052*/ 	.short	0x0010
        /*0054*/ 	.byte	0x00, 0xf4, 0x21, 0x00


	//----- nvinfo : EIATTR_KPARAM_INFO
	.align		4
.L_21:
        /*0058*/ 	.byte	0x04, 0x17
        /*005a*/ 	.short	(.L_23 - .L_22)
.L_22:
        /*005c*/ 	.word	0x00000000
        /*0060*/ 	.short	0x0001
        /*0062*/ 	.short	0x0008
        /*0064*/ 	.byte	0x00, 0xf4, 0x21, 0x00


	//----- nvinfo : EIATTR_KPARAM_INFO
	.align		4
.L_23:
        /*0068*/ 	.byte	0x04, 0x17
        /*006a*/ 	.short	(.L_25 - .L_24)
.L_24:
        /*006c*/ 	.word	0x00000000
        /*0070*/ 	.short	0x0000
        /*0072*/ 	.short	0x0000
        /*0074*/ 	.byte	0x00, 0xf4, 0x21, 0x00


	//----- nvinfo : EIATTR_SPARSE_MMA_MASK
	.align		4
.L_25:
        /*0078*/ 	.byte	0x03, 0x50
        /*007a*/ 	.short	0x0000


	//----- nvinfo : EIATTR_MAXREG_COUNT
	.align		4
        /*007c*/ 	.byte	0x03, 0x1b
        /*007e*/ 	.short	0x00ff


	//----- nvinfo : EIATTR_EXIT_INSTR_OFFSETS
	.align		4
        /*0080*/ 	.byte	0x04, 0x1c
        /*0082*/ 	.short	(.L_27 - .L_26)


	//   ....[0]....
.L_26:
        /*0084*/ 	.word	0x00000730


	//   ....[1]....
        /*0088*/ 	.word	0x00000750


	//----- nvinfo : EIATTR_REQNTID
	.align		4
.L_27:
        /*008c*/ 	.byte	0x04, 0x10
        /*008e*/ 	.short	(.L_29 - .L_28)
.L_28:
        /*0090*/ 	.word	0x00000080
        /*0094*/ 	.word	0x00000001
        /*0098*/ 	.word	0x00000001


	//----- nvinfo : EIATTR_CBANK_PARAM_SIZE
	.align		4
.L_29:
        /*009c*/ 	.byte	0x03, 0x19
        /*009e*/ 	.short	0x0034


	//----- nvinfo : EIATTR_PARAM_CBANK
	.align		4
        /*00a0*/ 	.byte	0x04, 0x0a
        /*00a2*/ 	.short	(.L_31 - .L_30)
	.align		4
.L_30:
        /*00a4*/ 	.word	index@(.nv.constant0.triton_poi_fused__native_batch_norm_legit_no_training_relu_8)
        /*00a8*/ 	.short	0x0210
        /*00aa*/ 	.short	0x0034


	//----- nvinfo : EIATTR_SW_WAR
	.align		4
.L_31:
        /*00ac*/ 	.byte	0x04, 0x36
        /*00ae*/ 	.short	(.L_33 - .L_32)
.L_32:
        /*00b0*/ 	.word	0x00000008
.L_33:


//--------------------- .nv.callgraph             --------------------------
	.section	.nv.callgraph,"",@"SHT_CUDA_CALLGRAPH"
	.align	4
	.sectionentsize	8
	.align		4
        /*0000*/ 	.word	0x00000000
	.align		4
        /*0004*/ 	.word	0xffffffff
	.align		4
        /*0008*/ 	.word	0x00000000
	.align		4
        /*000c*/ 	.word	0xfffffffe
	.align		4
        /*0010*/ 	.word	0x00000000
	.align		4
        /*0014*/ 	.word	0xfffffffd
	.align		4
        /*0018*/ 	.word	0x00000000
	.align		4
        /*001c*/ 	.word	0xfffffffc


//--------------------- .nv.constant4             --------------------------
	.section	.nv.constant4,"a",@progbits
	.align	8
	.align		8
.nv.constant4:
        /*0000*/ 	.dword	_$_str
	.align		8
        /*0008*/ 	.dword	_$_str_$_2


//--------------------- .text.triton_poi_fused__native_batch_norm_legit_no_training_relu_8 --------------------------
	.section	.text.triton_poi_fused__native_batch_norm_legit_no_training_relu_8,"ax",@progbits
	.align	128
        .global         triton_poi_fused__native_batch_norm_legit_no_training_relu_8
        .type           triton_poi_fused__native_batch_norm_legit_no_training_relu_8,@function
        .size           triton_poi_fused__native_batch_norm_legit_no_training_relu_8,(.L_x_1 - triton_poi_fused__native_batch_norm_legit_no_training_relu_8)
        .other          triton_poi_fused__native_batch_norm_legit_no_training_relu_8,@"STO_CUDA_ENTRY STV_DEFAULT"
triton_poi_fused__native_batch_norm_legit_no_training_relu_8:
.text.triton_poi_fused__native_batch_norm_legit_no_training_relu_8:
[----:B------:R-:W0:Y:S01]  /*0000*/  LDC R1, c[0x0][0x28] ;  /* 0x00000a00ff017b82 */ /* 0x000e220000000800 */
[----:B------:R-:W1:Y:S07]  /*0010*/  S2R R0, SR_TID.X ;  /* 0x0000000000007919 */ /* 0x000e6e0000002100 */
[----:B------:R-:W2:Y:S01]  /*0020*/  LDC.64 R4, c[0x0][0x220] ;  /* 0x00008800ff047b82 */ /* 0x000ea20000000a00 */
[----:B------:R-:W-:Y:S01]  /*0030*/  CS2R R20, SRZ ;  /* 0x0000000000147805 */ /* 0x000fe2000001ff00 */
[----:B------:R-:W-:Y:S01]  /*0040*/  ULDC.64 UR4, c[0x0][0x208] ;  /* 0x0000820000047ab9 */ /* 0x000fe20000000a00 */
[----:B------:R-:W3:Y:S01]  /*0050*/  S2R R13, SR_CTAID.X ;  /* 0x00000000000d7919 */ /* 0x000ee20000002500 */
[----:B------:R-:W-:-:S02]  /*0060*/  CS2R R18, SRZ ;  /* 0x0000000000127805 */ /* 0x000fc4000001ff00 */
[----:B------:R-:W-:Y:S02]  /*0070*/  CS2R R16, SRZ ;  /* 0x0000000000107805 */ /* 0x000fe4000001ff00 */
[----:B------:R-:W4:Y:S08]  /*0080*/  LDC.64 R26, c[0x0][0x218] ;  /* 0x00008600ff1a7b82 */ /* 0x000f300000000a00 */
[----:B------:R-:W5:Y:S08]  /*0090*/  LDC.64 R10, c[0x0][0x210] ;  /* 0x00008400ff0a7b82 */ /* 0x000f700000000a00 */
[----:B------:R-:W4:Y:S01]  /*00a0*/  LDC.64 R8, c[0x0][0x228] ;  /* 0x00008a00ff087b82 */ /* 0x000f220000000a00 */
[----:B-1----:R-:W-:-:S04]  /*00b0*/  SHF.L.U32 R0, R0, 0x2, RZ ;  /* 0x0000000200007819 */ /* 0x002fc800000006ff */
[----:B------:R-:W-:-:S04]  /*00c0*/  LOP3.LUT R0, R0, 0x1fc, RZ, 0xc0, !PT ;  /* 0x000001fc00007812 */ /* 0x000fc800078ec0ff */
[----:B---3--:R-:W-:-:S04]  /*00d0*/  LEA R13, R13, R0, 0x9 ;  /* 0x000000000d0d7211 */ /* 0x008fc800078e48ff */
[C---:B------:R-:W-:Y:S01]  /*00e0*/  ISETP.GE.AND P0, PT, R13.reuse, 0xa900, PT ;  /* 0x0000a9000d00780c */ /* 0x040fe20003f06270 */
[----:B------:R-:W-:-:S05]  /*00f0*/  IMAD.HI R0, R13, 0x60f25deb, RZ ;  /* 0x60f25deb0d007827 */ /* 0x000fca00078e02ff */
[----:B------:R-:W-:-:S04]  /*0100*/  SHF.R.U32.HI R3, RZ, 0x1f, R0 ;  /* 0x0000001fff037819 */ /* 0x000fc80000011600 */
[----:B------:R-:W-:-:S04]  /*0110*/  LEA.HI.SX32 R3, R0, R3, 0x18 ;  /* 0x0000000300037211 */ /* 0x000fc800078fc2ff */
[----:B------:R-:W-:-:S04]  /*0120*/  LEA.HI R0, R3, R3, RZ, 0x4 ;  /* 0x0000000303007211 */ /* 0x000fc800078f20ff */
[----:B------:R-:W-:-:S04]  /*0130*/  LOP3.LUT R0, R0, 0xfffffff0, RZ, 0xc0, !PT ;  /* 0xfffffff000007812 */ /* 0x000fc800078ec0ff */
[----:B------:R-:W-:Y:S02]  /*0140*/  IADD3 R25, R3, -R0, RZ ;  /* 0x8000000003197210 */ /* 0x000fe40007ffe0ff */
[----:B------:R-:W1:Y:S03]  /*0150*/  LDC.64 R2, c[0x0][0x230] ;  /* 0x00008c00ff027b82 */ /* 0x000e660000000a00 */
[----:B--2---:R-:W-:-:S05]  /*0160*/  IMAD.WIDE R4, R25, 0x4, R4 ;  /* 0x0000000419047825 */ /* 0x004fca00078e0204 */
[----:B------:R-:W2:Y:S04]  /*0170*/  @!P0 LDG.E.EL R20, desc[UR4][R4.64] ;  /* 0x0000000404148981 */ /* 0x000ea8000c2e1900 */
[----:B------:R-:W3:Y:S04]  /*0180*/  @!P0 LDG.E.EL R19, desc[UR4][R4.64] ;  /* 0x0000000404138981 */ /* 0x000ee8000c2e1900 */
[----:B------:R-:W3:Y:S04]  /*0190*/  @!P0 LDG.E.EL R16, desc[UR4][R4.64] ;  /* 0x0000000404108981 */ /* 0x000ee8000c2e1900 */
[----:B------:R5:W3:Y:S01]  /*01a0*/  @!P0 LDG.E.EL R18, desc[UR4][R4.64] ;  /* 0x0000000404128981 */ /* 0x000ae2000c2e1900 */
[----:B------:R-:W-:Y:S01]  /*01b0*/  HFMA2.MMA R12, -RZ, RZ, 0, 0 ;  /* 0x00000000ff0c7435 */ /* 0x000fe200000001ff */
[----:B------:R-:W-:-:S02]  /*01c0*/  CS2R R14, SRZ ;  /* 0x00000000000e7805 */ /* 0x000fc4000001ff00 */
[----:B------:R-:W-:Y:S01]  /*01d0*/  CS2R R6, SRZ ;  /* 0x0000000000067805 */ /* 0x000fe2000001ff00 */
[----:B----4-:R-:W-:-:S04]  /*01e0*/  IMAD.WIDE R26, R25, 0x4, R26 ;  /* 0x00000004191a7825 */ /* 0x010fc800078e021a */
[----:B-----5:R-:W-:Y:S01]  /*01f0*/  IMAD.WIDE R10, R13, 0x4, R10 ;  /* 0x000000040d0a7825 */ /* 0x020fe200078e020a */
[----:B------:R-:W4:Y:S01]  /*0200*/  @!P0 LDG.E.EL R15, desc[UR4][R26.64] ;  /* 0x000000041a0f8981 */ /* 0x000f22000c2e1900 */
[----:B------:R-:W-:Y:S02]  /*0210*/  CS2R R4, SRZ ;  /* 0x0000000000047805 */ /* 0x000fe4000001ff00 */
[----:B------:R-:W-:Y:S01]  /*0220*/  MOV R0, RZ ;  /* 0x000000ff00007202 */ /* 0x000fe20000000f00 */
[C---:B0-----:R-:W-:Y:S01]  /*0230*/  IMAD.WIDE R8, R25.reuse, 0x4, R8 ;  /* 0x0000000419087825 */ /* 0x041fe200078e0208 */
[----:B------:R-:W5:Y:S01]  /*0240*/  @!P0 LDG.E.EL R12, desc[UR4][R26.64] ;  /* 0x000000041a0c8981 */ /* 0x000f62000c2e1900 */
[----:B------:R-:W-:Y:S02]  /*0250*/  CS2R R22, SRZ ;  /* 0x0000000000167805 */ /* 0x000fe4000001ff00 */
[----:B-1----:R-:W-:Y:S01]  /*0260*/  IMAD.WIDE R2, R25, 0x4, R2 ;  /* 0x0000000419027825 */ /* 0x002fe200078e0202 */
[----:B------:R-:W4:Y:S01]  /*0270*/  @!P0 LDG.E.EL R17, desc[UR4][R26.64] ;  /* 0x000000041a118981 */ /* 0x000f22000c2e1900 */
[----:B------:R-:W-:-:S03]  /*0280*/  CS2R R24, SRZ ;  /* 0x0000000000187805 */ /* 0x000fc6000001ff00 */
[----:B------:R0:W4:Y:S04]  /*0290*/  @!P0 LDG.E.EL R14, desc[UR4][R26.64] ;  /* 0x000000041a0e8981 */ /* 0x000128000c2e1900 */
[----:B------:R-:W4:Y:S04]  /*02a0*/  @!P0 LDG.E.128 R4, desc[UR4][R10.64] ;  /* 0x000000040a048981 */ /* 0x000f28000c1e1d00 */
[----:B------:R-:W4:Y:S01]  /*02b0*/  @!P0 LDG.E.EL R0, desc[UR4][R8.64] ;  /* 0x0000000408008981 */ /* 0x000f22000c2e1900 */
[----:B0-----:R-:W-:-:S03]  /*02c0*/  CS2R R26, SRZ ;  /* 0x00000000001a7805 */ /* 0x001fc6000001ff00 */
[----:B------:R-:W4:Y:S04]  /*02d0*/  @!P0 LDG.E.EL R21, desc[UR4][R8.64] ;  /* 0x0000000408158981 */ /* 0x000f28000c2e1900 */
[----:B------:R-:W4:Y:S04]  /*02e0*/  @!P0 LDG.E.EL R22, desc[UR4][R8.64] ;  /* 0x0000000408168981 */ /* 0x000f28000c2e1900 */
[----:B------:R-:W4:Y:S04]  /*02f0*/  @!P0 LDG.E.EL R23, desc[UR4][R8.64] ;  /* 0x0000000408178981 */ /* 0x000f28000c2e1900 */
[----:B------:R-:W4:Y:S04]  /*0300*/  @!P0 LDG.E.EL R26, desc[UR4][R2.64] ;  /* 0x00000004021a8981 */ /* 0x000f28000c2e1900 */
[----:B------:R-:W4:Y:S04]  /*0310*/  @!P0 LDG.E.EL R25, desc[UR4][R2.64] ;  /* 0x0000000402198981 */ /* 0x000f28000c2e1900 */
[----:B------:R-:W4:Y:S04]  /*0320*/  @!P0 LDG.E.EL R24, desc[UR4][R2.64] ;  /* 0x0000000402188981 */ /* 0x000f28000c2e1900 */
[----:B------:R0:W4:Y:S02]  /*0330*/  @!P0 LDG.E.EL R27, desc[UR4][R2.64] ;  /* 0x00000004021b8981 */ /* 0x000124000c2e1900 */
[----:B0-----:R-:W-:Y:S01]  /*0340*/  HFMA2.MMA R2, -RZ, RZ, 1.625, 0 ;  /* 0x3e800000ff027435 */ /* 0x001fe200000001ff */
[----:B--2---:R-:W-:-:S06]  /*0350*/  FADD R20, R20, 9.9999997473787516356e-06 ;  /* 0x3727c5ac14147421 */ /* 0x004fcc0000000000 */
[----:B------:R-:W0:Y:S01]  /*0360*/  MUFU.SQRT R20, R20 ;  /* 0x0000001400147308 */ /* 0x000e220000002000 */
[----:B---3--:R-:W-:Y:S01]  /*0370*/  FADD R19, R19, 9.9999997473787516356e-06 ;  /* 0x3727c5ac13137421 */ /* 0x008fe20000000000 */
[----:B------:R-:W-:Y:S01]  /*0380*/  FADD R16, R16, 9.9999997473787516356e-06 ;  /* 0x3727c5ac10107421 */ /* 0x000fe20000000000 */
[----:B------:R-:W-:-:S05]  /*0390*/  FADD R18, R18, 9.9999997473787516356e-06 ;  /* 0x3727c5ac12127421 */ /* 0x000fca0000000000 */
[----:B------:R-:W1:Y:S01]  /*03a0*/  MUFU.SQRT R8, R16 ;  /* 0x0000001000087308 */ /* 0x000e620000002000 */
[----:B0-----:R-:W-:-:S07]  /*03b0*/  FSETP.GT.AND P5, PT, R20, 8.50705917302346158658e+37, PT ;  /* 0x7e8000001400780b */ /* 0x001fce0003fa4000 */
[----:B------:R-:W0:Y:S01]  /*03c0*/  MUFU.SQRT R9, R18 ;  /* 0x0000001200097308 */ /* 0x000e220000002000 */
[----:B------:R-:W-:-:S07]  /*03d0*/  FSETP.GEU.AND P1, PT, R20, 1.175494350822287508e-38, PT ;  /* 0x008000001400780b */ /* 0x000fce0003f2e000 */
[----:B------:R-:W2:Y:S01]  /*03e0*/  MUFU.SQRT R19, R19 ;  /* 0x0000001300137308 */ /* 0x000ea20000002000 */
[----:B------:R-:W-:Y:S02]  /*03f0*/  FSEL R3, R2, 1, P5 ;  /* 0x3f80000002037808 */ /* 0x000fe40002800000 */
[----:B-1----:R-:W-:Y:S01]  /*0400*/  FSETP.GT.AND P2, PT, R8, 8.50705917302346158658e+37, PT ;  /* 0x7e8000000800780b */ /* 0x002fe20003f44000 */
[----:B------:R-:W-:Y:S01]  /*0410*/  @P5 FMUL R20, R20, 0.25 ;  /* 0x3e80000014145820 */ /* 0x000fe20000400000 */
[----:B0-----:R-:W-:-:S03]  /*0420*/  FSETP.GT.AND P4, PT, R9, 8.50705917302346158658e+37, PT ;  /* 0x7e8000000900780b */ /* 0x001fc60003f84000 */
[----:B------:R-:W-:Y:S01]  /*0430*/  @!P1 FMUL R20, R20, 16777216 ;  /* 0x4b80000014149820 */ /* 0x000fe20000400000 */
[----:B------:R-:W-:Y:S01]  /*0440*/  @!P1 FMUL R3, R3, 16777216 ;  /* 0x4b80000003039820 */ /* 0x000fe20000400000 */
[C---:B------:R-:W-:Y:S02]  /*0450*/  FSETP.GEU.AND P3, PT, R8.reuse, 1.175494350822287508e-38, PT ;  /* 0x008000000800780b */ /* 0x040fe40003f6e000 */
[----:B--2---:R-:W-:Y:S02]  /*0460*/  FSETP.GT.AND P6, PT, R19, 8.50705917302346158658e+37, PT ;  /* 0x7e8000001300780b */ /* 0x004fe40003fc4000 */
[----:B------:R-:W-:Y:S02]  /*0470*/  FSETP.GEU.AND P5, PT, R9, 1.175494350822287508e-38, PT ;  /* 0x008000000900780b */ /* 0x000fe40003fae000 */
[----:B------:R-:W-:Y:S01]  /*0480*/  FSETP.GEU.AND P1, PT, R19, 1.175494350822287508e-38, PT ;  /* 0x008000001300780b */ /* 0x000fe20003f2e000 */
[----:B------:R-:W-:Y:S01]  /*0490*/  @P2 FMUL R8, R8, 0.25 ;  /* 0x3e80000008082820 */ /* 0x000fe20000400000 */
[----:B------:R-:W-:Y:S01]  /*04a0*/  @P4 FMUL R9, R9, 0.25 ;  /* 0x3e80000009094820 */ /* 0x000fe20000400000 */
[----:B------:R-:W0:Y:S04]  /*04b0*/  MUFU.RCP R10, R20 ;  /* 0x00000014000a7308 */ /* 0x000e280000001000 */
[----:B------:R-:W-:-:S02]  /*04c0*/  @!P3 FMUL R8, R8, 16777216 ;  /* 0x4b8000000808b820 */ /* 0x000fc40000400000 */
[----:B------:R-:W-:Y:S02]  /*04d0*/  @P6 FMUL R19, R19, 0.25 ;  /* 0x3e80000013136820 */ /* 0x000fe40000400000 */
[----:B------:R-:W-:Y:S02]  /*04e0*/  @!P5 FMUL R9, R9, 16777216 ;  /* 0x4b8000000909d820 */ /* 0x000fe40000400000 */
[----:B------:R-:W-:Y:S01]  /*04f0*/  @!P1 FMUL R19, R19, 16777216 ;  /* 0x4b80000013139820 */ /* 0x000fe20000400000 */
[----:B------:R-:W1:Y:S01]  /*0500*/  MUFU.RCP R8, R8 ;  /* 0x0000000800087308 */ /* 0x000e620000001000 */
[----:B------:R-:W-:-:S07]  /*0510*/  FSEL R11, R2, 1, P2 ;  /* 0x3f800000020b7808 */ /* 0x000fce0001000000 */
[----:B------:R-:W2:Y:S01]  /*0520*/  MUFU.RCP R9, R9 ;  /* 0x0000000900097308 */ /* 0x000ea20000001000 */
[----:B------:R-:W-:-:S07]  /*0530*/  FSEL R16, R2, 1, P4 ;  /* 0x3f80000002107808 */ /* 0x000fce0002000000 */
[----:B------:R-:W3:Y:S01]  /*0540*/  MUFU.RCP R19, R19 ;  /* 0x0000001300137308 */ /* 0x000ee20000001000 */
[----:B------:R-:W-:Y:S01]  /*0550*/  FSEL R18, R2, 1, P6 ;  /* 0x3f80000002127808 */ /* 0x000fe20003000000 */
[----:B0-----:R-:W-:Y:S02]  /*0560*/  FMUL R10, R10, R3 ;  /* 0x000000030a0a7220 */ /* 0x001fe40000400000 */
[----:B------:R-:W0:Y:S01]  /*0570*/  LDC.64 R2, c[0x0][0x238] ;  /* 0x00008e00ff027b82 */ /* 0x000e220000000a00 */
[----:B------:R-:W-:Y:S01]  /*0580*/  @!P3 FMUL R11, R11, 16777216 ;  /* 0x4b8000000b0bb820 */ /* 0x000fe20000400000 */
[----:B------:R-:W-:Y:S01]  /*0590*/  @!P5 FMUL R16, R16, 16777216 ;  /* 0x4b8000001010d820 */ /* 0x000fe20000400000 */
[----:B------:R-:W-:Y:S01]  /*05a0*/  @!P1 FMUL R18, R18, 16777216 ;  /* 0x4b80000012129820 */ /* 0x000fe20000400000 */
[----:B----4-:R-:W-:Y:S01]  /*05b0*/  FADD R7, -R14, R7 ;  /* 0x000000070e077221 */ /* 0x010fe20000000100 */
[----:B-1----:R-:W-:Y:S01]  /*05c0*/  FMUL R8, R8, R11 ;  /* 0x0000000b08087220 */ /* 0x002fe20000400000 */
[----:B--2---:R-:W-:Y:S01]  /*05d0*/  FMUL R9, R9, R16 ;  /* 0x0000001009097220 */ /* 0x004fe20000400000 */
[----:B------:R-:W-:Y:S01]  /*05e0*/  FADD R6, -R17, R6 ;  /* 0x0000000611067221 */ /* 0x000fe20000000100 */
[----:B-----5:R-:W-:Y:S01]  /*05f0*/  FADD R5, -R12, R5 ;  /* 0x000000050c057221 */ /* 0x020fe20000000100 */
[----:B------:R-:W-:Y:S01]  /*0600*/  FADD R15, -R15, R4 ;  /* 0x000000040f0f7221 */ /* 0x000fe20000000100 */
[----:B---3--:R-:W-:Y:S01]  /*0610*/  FMUL R18, R19, R18 ;  /* 0x0000001213127220 */ /* 0x008fe20000400000 */
[----:B------:R-:W-:Y:S01]  /*0620*/  FMUL R6, R9, R6 ;  /* 0x0000000609067220 */ /* 0x000fe20000400000 */
[----:B------:R-:W-:Y:S01]  /*0630*/  FMUL R5, R8, R5 ;  /* 0x0000000508057220 */ /* 0x000fe20000400000 */
[----:B------:R-:W-:Y:S01]  /*0640*/  FMUL R10, R10, R15 ;  /* 0x0000000f0a0a7220 */ /* 0x000fe20000400000 */
[----:B------:R-:W-:Y:S01]  /*0650*/  FMUL R7, R18, R7 ;  /* 0x0000000712077220 */ /* 0x000fe20000400000 */
[----:B------:R-:W-:Y:S01]  /*0660*/  FFMA R6, R6, R22, R25 ;  /* 0x0000001606067223 */ /* 0x000fe20000000019 */
[----:B------:R-:W-:Y:S01]  /*0670*/  FFMA R5, R5, R21, R24 ;  /* 0x0000001505057223 */ /* 0x000fe20000000018 */
[----:B------:R-:W-:Y:S01]  /*0680*/  FFMA R0, R10, R0, R27 ;  /* 0x000000000a007223 */ /* 0x000fe2000000001b */
[----:B------:R-:W-:-:S02]  /*0690*/  FFMA R7, R7, R23, R26 ;  /* 0x0000001707077223 */ /* 0x000fc4000000001a */
[----:B------:R-:W-:Y:S02]  /*06a0*/  FSETP.GEU.AND P2, PT, R6, RZ, PT ;  /* 0x000000ff0600720b */ /* 0x000fe40003f4e000 */
[----:B------:R-:W-:Y:S02]  /*06b0*/  FSETP.GEU.AND P3, PT, R5, RZ, PT ;  /* 0x000000ff0500720b */ /* 0x000fe40003f6e000 */
[----:B------:R-:W-:Y:S02]  /*06c0*/  FSETP.GEU.AND P1, PT, R7, RZ, PT ;  /* 0x000000ff0700720b */ /* 0x000fe40003f2e000 */
[----:B------:R-:W-:Y:S01]  /*06d0*/  FSETP.GEU.AND P4, PT, R0, RZ, PT ;  /* 0x000000ff0000720b */ /* 0x000fe20003f8e000 */
[----:B0-----:R-:W-:Y:S01]  /*06e0*/  IMAD.WIDE R2, R13, 0x4, R2 ;  /* 0x000000040d027825 */ /* 0x001fe200078e0202 */
[----:B------:R-:W-:Y:S02]  /*06f0*/  SEL R7, R7, RZ, P1 ;  /* 0x000000ff07077207 */ /* 0x000fe40000800000 */
[----:B------:R-:W-:-:S02]  /*0700*/  SEL R6, R6, RZ, P2 ;  /* 0x000000ff06067207 */ /* 0x000fc40001000000 */
[----:B------:R-:W-:Y:S02]  /*0710*/  SEL R5, R5, RZ, P3 ;  /* 0x000000ff05057207 */ /* 0x000fe40001800000 */
[----:B------:R-:W-:Y:S01]  /*0720*/  SEL R4, R0, RZ, P4 ;  /* 0x000000ff00047207 */ /* 0x000fe20002000000 */
[----:B------:R-:W-:Y:S06]  /*0730*/  @P0 EXIT ;  /* 0x000000000000094d */ /* 0x000fec0003800000 */
[----:B------:R-:W-:Y:S01]  /*0740*/  STG.E.128 desc[UR4][R2.64], R4 ;  /* 0x0000000402007986 */ /* 0x000fe2000c101d04 */
[----:B------:R-:W-:Y:S05]  /*0750*/  EXIT ;  /* 0x000000000000794d */ /* 0x000fea0003800000 */
.L_x_0:
[----:B------:R-:W-:-:S00]  /*0760*/  BRA `(.L_x_0) ;  /* 0xfffffffc00fc7947 */ /* 0x000fc0000383ffff */
[----:B------:R-:W-:-:S00]  /*0770*/  NOP ;  /* 0x0000000000007918 */ /* 0x000fc00000000000 */
        /* <DEDUP_REMOVED lines=8> */
.L_x_1:


//--------------------- .nv.global.init           --------------------------
	.section	.nv.global.init,"aw",@progbits
.nv.global.init:
	.type		_$_str,@object
	.size		_$_str,(_$_str_$_2 - _$_str)
_$_str:
        /*0000*/ 	.byte	0x5f, 0x5f, 0x43, 0x55, 0x44, 0x41, 0x5f, 0x46, 0x54, 0x5a, 0x00
	.type		_$_str_$_2,@object
	.size		_$_str_$_2,(.L_1 - _$_str_$_2)
_$_str_$_2:
        /*000b*/ 	.byte	0x5f, 0x5f, 0x43, 0x55, 0x44, 0x41, 0x5f, 0x50, 0x52, 0x45, 0x43, 0x5f, 0x53, 0x51, 0x52, 0x54
        /*001b*/ 	.byte	0x00
.L_1:


//--------------------- .nv.constant0.triton_poi_fused__native_batch_norm_legit_no_training_relu_8 --------------------------
	.section	.nv.constant0.triton_poi_fused__native_batch_norm_legit_no_training_relu_8,"a",@progbits
	.sectionflags	@""
	.align	4
.nv.constant0.triton_poi_fused__native_batch_norm_legit_no_training_relu_8:
	.zero		580
